//
// Generated by NVIDIA NVVM Compiler
//
// Compiler Build ID: CL-36424714
// Cuda compilation tools, release 13.0, V13.0.88
// Based on NVVM 20.0.0
//

.version 9.0
.target sm_100
.address_size 64

	// .globl	_Z10firstStagePiS_S_ii
// _ZZ10firstStagePiS_S_iiE4temp has been demoted

.visible .entry _Z10firstStagePiS_S_ii(
	.param .u64 .ptr .align 1 _Z10firstStagePiS_S_ii_param_0,
	.param .u64 .ptr .align 1 _Z10firstStagePiS_S_ii_param_1,
	.param .u64 .ptr .align 1 _Z10firstStagePiS_S_ii_param_2,
	.param .u32 _Z10firstStagePiS_S_ii_param_3,
	.param .u32 _Z10firstStagePiS_S_ii_param_4
)
{
	.local .align 16 .b8 	__local_depot0[1024];
	.reg .b64 	%SP;
	.reg .b64 	%SPL;
	.reg .pred 	%p<4>;
	.reg .b32 	%r<114>;
	.reg .b64 	%rd<24>;
	// demoted variable
	.shared .align 4 .b8 _ZZ10firstStagePiS_S_iiE4temp[2048];
	mov.u64 	%SPL, __local_depot0;
	ld.param.u64 	%rd10, [_Z10firstStagePiS_S_ii_param_0];
	ld.param.u64 	%rd9, [_Z10firstStagePiS_S_ii_param_1];
	ld.param.u32 	%r17, [_Z10firstStagePiS_S_ii_param_3];
	cvta.to.global.u64 	%rd1, %rd10;
	add.u64 	%rd23, %SPL, 0;
	mov.u32 	%r1, %tid.x;
	mov.u32 	%r2, %tid.y;
	mov.u32 	%r19, %ctaid.x;
	shl.b32 	%r20, %r19, 4;
	add.s32 	%r21, %r20, %r1;
	mul.lo.s32 	%r22, %r2, %r17;
	shl.b32 	%r23, %r22, 8;
	add.s32 	%r112, %r21, %r23;
	shl.b32 	%r4, %r17, 2;
	mov.b32 	%r110, 0;
	mul.wide.s32 	%rd4, %r17, 4;
	mov.u32 	%r109, %r112;
	mov.u64 	%rd22, %rd23;
	mov.u32 	%r111, %r110;
$L__BB0_1:
	.pragma "nounroll";
	mul.wide.s32 	%rd12, %r109, 4;
	add.s64 	%rd13, %rd1, %rd12;
	ld.global.u32 	%r24, [%rd13];
	add.s32 	%r25, %r24, %r111;
	add.s64 	%rd14, %rd13, %rd4;
	ld.global.u32 	%r26, [%rd14];
	add.s32 	%r27, %r26, %r25;
	add.s64 	%rd15, %rd14, %rd4;
	ld.global.u32 	%r28, [%rd15];
	add.s32 	%r29, %r28, %r27;
	add.s64 	%rd16, %rd15, %rd4;
	ld.global.u32 	%r30, [%rd16];
	add.s32 	%r111, %r30, %r29;
	st.local.v4.u32 	[%rd22], {%r25, %r27, %r29, %r111};
	add.s32 	%r110, %r110, 4;
	add.s64 	%rd22, %rd22, 16;
	add.s32 	%r109, %r109, %r4;
	setp.ne.s32 	%p1, %r110, 256;
	@%p1 bra 	$L__BB0_1;
	shl.b32 	%r31, %r2, 4;
	add.s32 	%r32, %r31, %r1;
	shl.b32 	%r33, %r32, 2;
	mov.u32 	%r34, _ZZ10firstStagePiS_S_iiE4temp;
	add.s32 	%r11, %r34, %r33;
	st.shared.u32 	[%r11], %r111;
	bar.sync 	0;
	setp.ne.s32 	%p2, %r2, 0;
	@%p2 bra 	$L__BB0_4;
	shl.b32 	%r35, %r1, 2;
	add.s32 	%r37, %r34, %r35;
	ld.shared.u32 	%r38, [%r37];
	mov.b32 	%r39, 0;
	st.shared.u32 	[%r37], %r39;
	ld.shared.u32 	%r40, [%r37+64];
	st.shared.u32 	[%r37+64], %r38;
	add.s32 	%r41, %r40, %r38;
	ld.shared.u32 	%r42, [%r37+128];
	st.shared.u32 	[%r37+128], %r41;
	add.s32 	%r43, %r42, %r41;
	ld.shared.u32 	%r44, [%r37+192];
	st.shared.u32 	[%r37+192], %r43;
	add.s32 	%r45, %r44, %r43;
	ld.shared.u32 	%r46, [%r37+256];
	st.shared.u32 	[%r37+256], %r45;
	add.s32 	%r47, %r46, %r45;
	ld.shared.u32 	%r48, [%r37+320];
	st.shared.u32 	[%r37+320], %r47;
	add.s32 	%r49, %r48, %r47;
	ld.shared.u32 	%r50, [%r37+384];
	st.shared.u32 	[%r37+384], %r49;
	add.s32 	%r51, %r50, %r49;
	ld.shared.u32 	%r52, [%r37+448];
	st.shared.u32 	[%r37+448], %r51;
	add.s32 	%r53, %r52, %r51;
	ld.shared.u32 	%r54, [%r37+512];
	st.shared.u32 	[%r37+512], %r53;
	add.s32 	%r55, %r54, %r53;
	ld.shared.u32 	%r56, [%r37+576];
	st.shared.u32 	[%r37+576], %r55;
	add.s32 	%r57, %r56, %r55;
	ld.shared.u32 	%r58, [%r37+640];
	st.shared.u32 	[%r37+640], %r57;
	add.s32 	%r59, %r58, %r57;
	ld.shared.u32 	%r60, [%r37+704];
	st.shared.u32 	[%r37+704], %r59;
	add.s32 	%r61, %r60, %r59;
	ld.shared.u32 	%r62, [%r37+768];
	st.shared.u32 	[%r37+768], %r61;
	add.s32 	%r63, %r62, %r61;
	ld.shared.u32 	%r64, [%r37+832];
	st.shared.u32 	[%r37+832], %r63;
	add.s32 	%r65, %r64, %r63;
	ld.shared.u32 	%r66, [%r37+896];
	st.shared.u32 	[%r37+896], %r65;
	add.s32 	%r67, %r66, %r65;
	ld.shared.u32 	%r68, [%r37+960];
	st.shared.u32 	[%r37+960], %r67;
	add.s32 	%r69, %r68, %r67;
	ld.shared.u32 	%r70, [%r37+1024];
	st.shared.u32 	[%r37+1024], %r69;
	add.s32 	%r71, %r70, %r69;
	ld.shared.u32 	%r72, [%r37+1088];
	st.shared.u32 	[%r37+1088], %r71;
	add.s32 	%r73, %r72, %r71;
	ld.shared.u32 	%r74, [%r37+1152];
	st.shared.u32 	[%r37+1152], %r73;
	add.s32 	%r75, %r74, %r73;
	ld.shared.u32 	%r76, [%r37+1216];
	st.shared.u32 	[%r37+1216], %r75;
	add.s32 	%r77, %r76, %r75;
	ld.shared.u32 	%r78, [%r37+1280];
	st.shared.u32 	[%r37+1280], %r77;
	add.s32 	%r79, %r78, %r77;
	ld.shared.u32 	%r80, [%r37+1344];
	st.shared.u32 	[%r37+1344], %r79;
	add.s32 	%r81, %r80, %r79;
	ld.shared.u32 	%r82, [%r37+1408];
	st.shared.u32 	[%r37+1408], %r81;
	add.s32 	%r83, %r82, %r81;
	ld.shared.u32 	%r84, [%r37+1472];
	st.shared.u32 	[%r37+1472], %r83;
	add.s32 	%r85, %r84, %r83;
	ld.shared.u32 	%r86, [%r37+1536];
	st.shared.u32 	[%r37+1536], %r85;
	add.s32 	%r87, %r86, %r85;
	ld.shared.u32 	%r88, [%r37+1600];
	st.shared.u32 	[%r37+1600], %r87;
	add.s32 	%r89, %r88, %r87;
	ld.shared.u32 	%r90, [%r37+1664];
	st.shared.u32 	[%r37+1664], %r89;
	add.s32 	%r91, %r90, %r89;
	ld.shared.u32 	%r92, [%r37+1728];
	st.shared.u32 	[%r37+1728], %r91;
	add.s32 	%r93, %r92, %r91;
	ld.shared.u32 	%r94, [%r37+1792];
	st.shared.u32 	[%r37+1792], %r93;
	add.s32 	%r95, %r94, %r93;
	ld.shared.u32 	%r96, [%r37+1856];
	st.shared.u32 	[%r37+1856], %r95;
	add.s32 	%r97, %r96, %r95;
	ld.shared.u32 	%r98, [%r37+1920];
	st.shared.u32 	[%r37+1920], %r97;
	add.s32 	%r99, %r98, %r97;
	st.shared.u32 	[%r37+1984], %r99;
$L__BB0_4:
	bar.sync 	0;
	ld.shared.u32 	%r12, [%r11];
	cvta.to.global.u64 	%rd6, %rd9;
	mov.b32 	%r113, 0;
$L__BB0_5:
	.pragma "nounroll";
	ld.local.v4.u32 	{%r101, %r102, %r103, %r104}, [%rd23];
	add.s32 	%r105, %r101, %r12;
	mul.wide.s32 	%rd17, %r112, 4;
	add.s64 	%rd18, %rd6, %rd17;
	st.global.u32 	[%rd18], %r105;
	add.s32 	%r106, %r102, %r12;
	add.s64 	%rd19, %rd18, %rd4;
	st.global.u32 	[%rd19], %r106;
	add.s32 	%r107, %r103, %r12;
	add.s64 	%rd20, %rd19, %rd4;
	st.global.u32 	[%rd20], %r107;
	add.s32 	%r108, %r104, %r12;
	st.local.v4.u32 	[%rd23], {%r105, %r106, %r107, %r108};
	add.s64 	%rd21, %rd20, %rd4;
	st.global.u32 	[%rd21], %r108;
	add.s32 	%r113, %r113, 4;
	add.s64 	%rd23, %rd23, 16;
	add.s32 	%r112, %r112, %r4;
	setp.ne.s32 	%p3, %r113, 256;
	@%p3 bra 	$L__BB0_5;
	ret;

}


// ===== COMPILED SASS (sm_100) =====

	.target	sm_100

	.elftype	@"ET_EXEC"


//--------------------- .note.nv.tkinfo           --------------------------
	.section	.note.nv.tkinfo,"",@"SHT_NOTE"
	.sectionflags	@"SHF_NOTE_NV_TKINFO"
	.tkinfo
        /*0018*/ 	.word	0x00000002
        /*0030*/ 	.string	""
        /*0030*/ 	.string	"ptxas"
        /*0030*/ 	.string	"Cuda compilation tools, release 13.0, V13.0.88"
        /*0030*/ 	.string	"Build cuda_13.0.r13.0/compiler.36424714_0"
        /*0030*/ 	.string	"-arch sm_100 -m 64 "



//--------------------- .note.nv.cuinfo           --------------------------
	.section	.note.nv.cuinfo,"",@"SHT_NOTE"
	.sectionflags	@"SHF_NOTE_NV_CUINFO"
        /*0018*/ 	.short	0x0002
        /*001a*/ 	.short	0x0064
        /*001c*/ 	.short	0x0082
	.zero		2


//--------------------- .nv.info                  --------------------------
	.section	.nv.info,"",@"SHT_CUDA_INFO"
	.align	4


	//----- nvinfo : EIATTR_REGCOUNT
	.align		4
        /*0000*/ 	.byte	0x04, 0x2f
        /*0002*/ 	.short	(.L_1 - .L_0)
	.align		4
.L_0:
        /*0004*/ 	.word	index@(_Z10firstStagePiS_S_ii)
        /*0008*/ 	.word	0x00000020


	//----- nvinfo : EIATTR_FRAME_SIZE
	.align		4
.L_1:
        /*000c*/ 	.byte	0x04, 0x11
        /*000e*/ 	.short	(.L_3 - .L_2)
	.align		4
.L_2:
        /*0010*/ 	.word	index@(_Z10firstStagePiS_S_ii)
        /*0014*/ 	.word	0x00000400


	//----- nvinfo : EIATTR_MIN_STACK_SIZE
	.align		4
.L_3:
        /*0018*/ 	.byte	0x04, 0x12
        /*001a*/ 	.short	(.L_5 - .L_4)
	.align		4
.L_4:
        /*001c*/ 	.word	index@(_Z10firstStagePiS_S_ii)
        /*0020*/ 	.word	0x00000400
.L_5:


//--------------------- .nv.compat                --------------------------
	.section	.nv.compat,"",@"SHT_CUDA_COMPAT_INFO"
	.align	4
        /*0000*/ 	.byte	0x02, 0x09, 0x00, 0x00, 0x02, 0x02, 0x01, 0x00, 0x02, 0x05, 0x05, 0x00, 0x03, 0x07, 0x01, 0x01
        /*0010*/ 	.byte	0x02, 0x03, 0x00, 0x00, 0x02, 0x06, 0x01, 0x00, 0x04, 0x0b, 0x08, 0x00, 0x09, 0x00, 0x00, 0x00
        /*0020*/ 	.byte	0x00, 0x00, 0x00, 0x00


//--------------------- .nv.info._Z10firstStagePiS_S_ii --------------------------
	.section	.nv.info._Z10firstStagePiS_S_ii,"",@"SHT_CUDA_INFO"
	.sectionflags	@""
	.align	4


	//----- nvinfo : EIATTR_CUDA_API_VERSION
	.align		4
        /*0000*/ 	.byte	0x04, 0x37
        /*0002*/ 	.short	(.L_7 - .L_6)
.L_6:
        /*0004*/ 	.word	0x00000082


	//----- nvinfo : EIATTR_KPARAM_INFO
	.align		4
.L_7:
        /*0008*/ 	.byte	0x04, 0x17
        /*000a*/ 	.short	(.L_9 - .L_8)
.L_8:
        /*000c*/ 	.word	0x00000000
        /*0010*/ 	.short	0x0004
        /*0012*/ 	.short	0x001c
        /*0014*/ 	.byte	0x00, 0xf0, 0x11, 0x00


	//----- nvinfo : EIATTR_KPARAM_INFO
	.align		4
.L_9:
        /*0018*/ 	.byte	0x04, 0x17
        /*001a*/ 	.short	(.L_11 - .L_10)
.L_10:
        /*001c*/ 	.word	0x00000000
        /*0020*/ 	.short	0x0003
        /*0022*/ 	.short	0x0018
        /*0024*/ 	.byte	0x00, 0xf0, 0x11, 0x00


	//----- nvinfo : EIATTR_KPARAM_INFO
	.align		4
.L_11:
        /*0028*/ 	.byte	0x04, 0x17
        /*002a*/ 	.short	(.L_13 - .L_12)
.L_12:
        /*002c*/ 	.word	0x00000000
        /*0030*/ 	.short	0x0002
        /*0032*/ 	.short	0x0010
        /*0034*/ 	.byte	0x00, 0xf5, 0x21, 0x00


	//----- nvinfo : EIATTR_KPARAM_INFO
	.align		4
.L_13:
        /*0038*/ 	.byte	0x04, 0x17
        /*003a*/ 	.short	(.L_15 - .L_14)
.L_14:
        /*003c*/ 	.word	0x00000000
        /*0040*/ 	.short	0x0001
        /*0042*/ 	.short	0x0008
        /*0044*/ 	.byte	0x00, 0xf5, 0x21, 0x00


	//----- nvinfo : EIATTR_KPARAM_INFO
	.align		4
.L_15:
        /*0048*/ 	.byte	0x04, 0x17
        /*004a*/ 	.short	(.L_17 - .L_16)
.L_16:
        /*004c*/ 	.word	0x00000000
        /*0050*/ 	.short	0x0000
        /*0052*/ 	.short	0x0000
        /*0054*/ 	.byte	0x00, 0xf5, 0x21, 0x00


	//----- nvinfo : EIATTR_SPARSE_MMA_MASK
	.align		4
.L_17:
        /*0058*/ 	.byte	0x03, 0x50
        /*005a*/ 	.short	0x0000


	//----- nvinfo : EIATTR_MAXREG_COUNT
	.align		4
        /*005c*/ 	.byte	0x03, 0x1b
        /*005e*/ 	.short	0x00ff


	//----- nvinfo : EIATTR_NUM_BARRIERS
	.align		4
        /*0060*/ 	.byte	0x02, 0x4c
        /*0062*/ 	.byte	0x01
	.zero		1


	//----- nvinfo : EIATTR_MERCURY_ISA_VERSION
	.align		4
        /*0064*/ 	.byte	0x03, 0x5f
        /*0066*/ 	.short	0x0101


	//----- nvinfo : EIATTR_VRC_CTA_INIT_COUNT
	.align		4
        /*0068*/ 	.byte	0x02, 0x4a
	.zero		1
	.zero		1


	//----- nvinfo : EIATTR_EXIT_INSTR_OFFSETS
	.align		4
        /*006c*/ 	.byte	0x04, 0x1c
        /*006e*/ 	.short	(.L_19 - .L_18)


	//   ....[0]....
.L_18:
        /*0070*/ 	.word	0x00000a20


	//----- nvinfo : EIATTR_CRS_STACK_SIZE
	.align		4
.L_19:
        /*0074*/ 	.byte	0x04, 0x1e
        /*0076*/ 	.short	(.L_21 - .L_20)
.L_20:
        /*0078*/ 	.word	0x00000000


	//----- nvinfo : EIATTR_CBANK_PARAM_SIZE
	.align		4
.L_21:
        /*007c*/ 	.byte	0x03, 0x19
        /*007e*/ 	.short	0x0020


	//----- nvinfo : EIATTR_PARAM_CBANK
	.align		4
        /*0080*/ 	.byte	0x04, 0x0a
        /*0082*/ 	.short	(.L_23 - .L_22)
	.align		4
.L_22:
        /*0084*/ 	.word	index@(.nv.constant0._Z10firstStagePiS_S_ii)
        /*0088*/ 	.short	0x0380
        /*008a*/ 	.short	0x0020


	//----- nvinfo : EIATTR_SW_WAR
	.align		4
.L_23:
        /*008c*/ 	.byte	0x04, 0x36
        /*008e*/ 	.short	(.L_25 - .L_24)
.L_24:
        /*0090*/ 	.word	0x00000008
.L_25:


//--------------------- .nv.callgraph             --------------------------
	.section	.nv.callgraph,"",@"SHT_CUDA_CALLGRAPH"
	.align	4
	.sectionentsize	8
	.align		4
        /*0000*/ 	.word	0x00000000
	.align		4
        /*0004*/ 	.word	0xffffffff
	.align		4
        /*0008*/ 	.word	0x00000000
	.align		4
        /*000c*/ 	.word	0xfffffffe
	.align		4
        /*0010*/ 	.word	0x00000000
	.align		4
        /*0014*/ 	.word	0xfffffffd
	.align		4
        /*0018*/ 	.word	0x00000000
	.align		4
        /*001c*/ 	.word	0xfffffffc


//--------------------- .text._Z10firstStagePiS_S_ii --------------------------
	.section	.text._Z10firstStagePiS_S_ii,"ax",@progbits
	.align	128
        .global         _Z10firstStagePiS_S_ii
        .type           _Z10firstStagePiS_S_ii,@function
        .size           _Z10firstStagePiS_S_ii,(.L_x_5 - _Z10firstStagePiS_S_ii)
        .other          _Z10firstStagePiS_S_ii,@"STO_CUDA_ENTRY STV_DEFAULT"
_Z10firstStagePiS_S_ii:
.text._Z10firstStagePiS_S_ii:
[----:B------:R-:W0:Y:S01]  /*0000*/  LDC R1, c[0x0][0x37c] ;  /* 0x0000df00ff017b82 */ /* 0x000e220000000800 */
[----:B------:R-:W1:Y:S07]  /*0010*/  S2R R10, SR_TID.X ;  /* 0x00000000000a7919 */ /* 0x000e6e0000002100 */
[----:B------:R-:W2:Y:S01]  /*0020*/  LDC R2, c[0x0][0x398] ;  /* 0x0000e600ff027b82 */ /* 0x000ea20000000800 */
[----:B0-----:R-:W-:Y:S01]  /*0030*/  IADD3 R1, PT, PT, R1, -0x400, RZ ;  /* 0xfffffc0001017810 */ /* 0x001fe20007ffe0ff */
[----:B------:R-:W-:Y:S01]  /*0040*/  HFMA2 R7, -RZ, RZ, 0, 0 ;  /* 0x00000000ff077431 */ /* 0x000fe200000001ff */
[----:B------:R-:W2:Y:S01]  /*0050*/  S2R R21, SR_TID.Y ;  /* 0x0000000000157919 */ /* 0x000ea20000002200 */
[----:B------:R-:W0:Y:S01]  /*0060*/  LDCU.64 UR6, c[0x0][0x358] ;  /* 0x00006b00ff0677ac */ /* 0x000e220008000a00 */
[----:B------:R-:W-:Y:S01]  /*0070*/  MOV R0, R1 ;  /* 0x0000000100007202 */ /* 0x000fe20000000f00 */
[----:B------:R-:W1:Y:S02]  /*0080*/  S2R R3, SR_CTAID.X ;  /* 0x0000000000037919 */ /* 0x000e640000002500 */
[----:B------:R-:W3:Y:S01]  /*0090*/  LDC.64 R8, c[0x0][0x380] ;  /* 0x0000e000ff087b82 */ /* 0x000ee20000000a00 */
[----:B------:R-:W-:Y:S01]  /*00a0*/  UMOV UR4, URZ ;  /* 0x000000ff00047c82 */ /* 0x000fe20008000000 */
[----:B------:R-:W-:-:S02]  /*00b0*/  IMAD.MOV.U32 R20, RZ, RZ, R0 ;  /* 0x000000ffff147224 */ /* 0x000fc400078e0000 */
[----:B--2---:R-:W-:Y:S02]  /*00c0*/  IMAD R4, R21, R2, RZ ;  /* 0x0000000215047224 */ /* 0x004fe400078e02ff */
[----:B-1----:R-:W-:-:S04]  /*00d0*/  IMAD R3, R3, 0x10, R10 ;  /* 0x0000001003037824 */ /* 0x002fc800078e020a */
[----:B------:R-:W-:-:S05]  /*00e0*/  IMAD R3, R4, 0x100, R3 ;  /* 0x0000010004037824 */ /* 0x000fca00078e0203 */
[----:B0-----:R-:W-:-:S07]  /*00f0*/  MOV R11, R3 ;  /* 0x00000003000b7202 */ /* 0x001fce0000000f00 */
.L_x_0:
[----:B---3--:R-:W-:-:S05]  /*0100*/  IMAD.WIDE R12, R11, 0x4, R8 ;  /* 0x000000040b0c7825 */ /* 0x008fca00078e0208 */
[----:B------:R-:W2:Y:S01]  /*0110*/  LDG.E R4, desc[UR6][R12.64] ;  /* 0x000000060c047981 */ /* 0x000ea2000c1e1900 */
[----:B------:R-:W-:-:S05]  /*0120*/  IMAD.WIDE R14, R2, 0x4, R12 ;  /* 0x00000004020e7825 */ /* 0x000fca00078e020c */
[----:B------:R-:W3:Y:S01]  /*0130*/  LDG.E R5, desc[UR6][R14.64] ;  /* 0x000000060e057981 */ /* 0x000ee2000c1e1900 */
[----:B------:R-:W-:-:S05]  /*0140*/  IMAD.WIDE R16, R2, 0x4, R14 ;  /* 0x0000000402107825 */ /* 0x000fca00078e020e */
[----:B------:R-:W4:Y:S01]  /*0150*/  LDG.E R6, desc[UR6][R16.64] ;  /* 0x0000000610067981 */ /* 0x000f22000c1e1900 */
[----:B------:R-:W-:-:S06]  /*0160*/  IMAD.WIDE R18, R2, 0x4, R16 ;  /* 0x0000000402127825 */ /* 0x000fcc00078e0210 */
[----:B------:R-:W5:Y:S01]  /*0170*/  LDG.E R19, desc[UR6][R18.64] ;  /* 0x0000000612137981 */ /* 0x000f62000c1e1900 */
[----:B------:R-:W-:-:S04]  /*0180*/  UIADD3 UR4, UPT, UPT, UR4, 0x4, URZ ;  /* 0x0000000404047890 */ /* 0x000fc8000fffe0ff */
[----:B------:R-:W-:Y:S01]  /*0190*/  UISETP.NE.AND UP0, UPT, UR4, 0x100, UPT ;  /* 0x000001000400788c */ /* 0x000fe2000bf05270 */
[----:B------:R-:W-:Y:S02]  /*01a0*/  IMAD R11, R2, 0x4, R11 ;  /* 0x00000004020b7824 */ /* 0x000fe400078e020b */
[----:B--2---:R-:W-:-:S05]  /*01b0*/  IMAD.IADD R4, R4, 0x1, R7 ;  /* 0x0000000104047824 */ /* 0x004fca00078e0207 */
[----:B---3--:R-:W-:-:S05]  /*01c0*/  IADD3 R5, PT, PT, R4, R5, RZ ;  /* 0x0000000504057210 */ /* 0x008fca0007ffe0ff */
[----:B----4-:R-:W-:-:S05]  /*01d0*/  IMAD.IADD R6, R5, 0x1, R6 ;  /* 0x0000000105067824 */ /* 0x010fca00078e0206 */
[----:B-----5:R-:W-:-:S05]  /*01e0*/  IADD3 R7, PT, PT, R6, R19, RZ ;  /* 0x0000001306077210 */ /* 0x020fca0007ffe0ff */
[----:B------:R0:W-:Y:S02]  /*01f0*/  STL.128 [R20], R4 ;  /* 0x0000000414007387 */ /* 0x0001e40000100c00 */
[----:B0-----:R-:W-:Y:S01]  /*0200*/  IADD3 R20, PT, PT, R20, 0x10, RZ ;  /* 0x0000001014147810 */ /* 0x001fe20007ffe0ff */
[----:B------:R-:W-:Y:S06]  /*0210*/  BRA.U UP0, `(.L_x_0) ;  /* 0xfffffffd00b87547 */ /* 0x000fec000b83ffff */
[----:B------:R-:W0:Y:S01]  /*0220*/  S2UR UR5, SR_CgaCtaId ;  /* 0x00000000000579c3 */ /* 0x000e220000008800 */
[----:B------:R-:W-:Y:S01]  /*0230*/  UMOV UR4, 0x400 ;  /* 0x0000040000047882 */ /* 0x000fe20000000000 */
[C---:B------:R-:W-:Y:S01]  /*0240*/  ISETP.NE.AND P0, PT, R21.reuse, RZ, PT ;  /* 0x000000ff1500720c */ /* 0x040fe20003f05270 */
[----:B------:R-:W-:Y:S01]  /*0250*/  IMAD R4, R21, 0x10, R10 ;  /* 0x0000001015047824 */ /* 0x000fe200078e020a */
[----:B------:R-:W-:Y:S01]  /*0260*/  BSSY.RECONVERGENT B0, `(.L_x_1) ;  /* 0x0000064000007945 */ /* 0x000fe20003800200 */
[----:B0-----:R-:W-:-:S06]  /*0270*/  ULEA UR4, UR5, UR4, 0x18 ;  /* 0x0000000405047291 */ /* 0x001fcc000f8ec0ff */
[----:B------:R-:W-:-:S05]  /*0280*/  LEA R4, R4, UR4, 0x2 ;  /* 0x0000000404047c11 */ /* 0x000fca000f8e10ff */
[----:B------:R0:W-:Y:S01]  /*0290*/  STS [R4], R7 ;  /* 0x0000000704007388 */ /* 0x0001e20000000800 */
[----:B------:R-:W-:Y:S06]  /*02a0*/  BAR.SYNC.DEFER_BLOCKING 0x0 ;  /* 0x0000000000007b1d */ /* 0x000fec0000010000 */
[----:B------:R-:W-:Y:S05]  /*02b0*/  @P0 BRA `(.L_x_2) ;  /* 0x0000000400780947 */ /* 0x000fea0003800000 */
[----:B------:R-:W-:-:S05]  /*02c0*/  LEA R6, R10, UR4, 0x2 ;  /* 0x000000040a067c11 */ /* 0x000fca000f8e10ff */
[----:B------:R-:W-:Y:S04]  /*02d0*/  LDS R17, [R6] ;  /* 0x0000000006117984 */ /* 0x000fe80000000800 */
[----:B------:R-:W1:Y:S04]  /*02e0*/  LDS R8, [R6+0x40] ;  /* 0x0000400006087984 */ /* 0x000e680000000800 */
[----:B------:R-:W2:Y:S04]  /*02f0*/  LDS R26, [R6+0x80] ;  /* 0x00008000061a7984 */ /* 0x000ea80000000800 */
[----:B------:R-:W3:Y:S04]  /*0300*/  LDS R5, [R6+0xc0] ;  /* 0x0000c00006057984 */ /* 0x000ee80000000800 */
[----:B------:R-:W4:Y:S04]  /*0310*/  LDS R9, [R6+0x100] ;  /* 0x0001000006097984 */ /* 0x000f280000000800 */
[----:B------:R-:W5:Y:S04]  /*0320*/  LDS R27, [R6+0x140] ;  /* 0x00014000061b7984 */ /* 0x000f680000000800 */
[----:B------:R-:W5:Y:S04]  /*0330*/  LDS R18, [R6+0x180] ;  /* 0x0001800006127984 */ /* 0x000f680000000800 */
[----:B------:R-:W5:Y:S04]  /*0340*/  LDS R23, [R6+0x1c0] ;  /* 0x0001c00006177984 */ /* 0x000f680000000800 */
[----:B------:R-:W5:Y:S04]  /*0350*/  LDS R16, [R6+0x200] ;  /* 0x0002000006107984 */ /* 0x000f680000000800 */
[----:B------:R-:W5:Y:S04]  /*0360*/  LDS R15, [R6+0x240] ;  /* 0x00024000060f7984 */ /* 0x000f680000000800 */
[----:B------:R-:W5:Y:S01]  /*0370*/  LDS R10, [R6+0x280] ;  /* 0x00028000060a7984 */ /* 0x000f620000000800 */
[----:B-1----:R-:W-:-:S03]  /*0380*/  IADD3 R29, PT, PT, R17, R8, RZ ;  /* 0x00000008111d7210 */ /* 0x002fc60007ffe0ff */
[----:B0-----:R-:W0:Y:S02]  /*0390*/  LDS R7, [R6+0x2c0] ;  /* 0x0002c00006077984 */ /* 0x001e240000000800 */
[----:B--2---:R-:W-:Y:S02]  /*03a0*/  IMAD.IADD R26, R29, 0x1, R26 ;  /* 0x000000011d1a7824 */ /* 0x004fe400078e021a */
[----:B------:R-:W1:Y:S03]  /*03b0*/  LDS R8, [R6+0x300] ;  /* 0x0003000006087984 */ /* 0x000e660000000800 */
[----:B---3--:R-:W-:Y:S01]  /*03c0*/  IADD3 R24, PT, PT, R26, R5, RZ ;  /* 0x000000051a187210 */ /* 0x008fe20007ffe0ff */
[----:B------:R-:W2:Y:S04]  /*03d0*/  LDS R12, [R6+0x340] ;  /* 0x00034000060c7984 */ /* 0x000ea80000000800 */
[----:B----4-:R-:W-:Y:S01]  /*03e0*/  IMAD.IADD R28, R24, 0x1, R9 ;  /* 0x00000001181c7824 */ /* 0x010fe200078e0209 */
[----:B------:R-:W3:Y:S04]  /*03f0*/  LDS R14, [R6+0x380] ;  /* 0x00038000060e7984 */ /* 0x000ee80000000800 */
[----:B-----5:R-:W-:Y:S01]  /*0400*/  IADD3 R27, PT, PT, R28, R27, RZ ;  /* 0x0000001b1c1b7210 */ /* 0x020fe20007ffe0ff */
[----:B------:R-:W4:Y:S04]  /*0410*/  LDS R22, [R6+0x3c0] ;  /* 0x0003c00006167984 */ /* 0x000f280000000800 */
[----:B------:R-:W-:Y:S01]  /*0420*/  IMAD.IADD R25, R27, 0x1, R18 ;  /* 0x000000011b197824 */ /* 0x000fe200078e0212 */
[----:B------:R-:W5:Y:S04]  /*0430*/  LDS R20, [R6+0x400] ;  /* 0x0004000006147984 */ /* 0x000f680000000800 */
[----:B------:R-:W-:Y:S01]  /*0440*/  IADD3 R23, PT, PT, R25, R23, RZ ;  /* 0x0000001719177210 */ /* 0x000fe20007ffe0ff */
[----:B------:R-:W5:Y:S04]  /*0450*/  LDS R18, [R6+0x440] ;  /* 0x0004400006127984 */ /* 0x000f680000000800 */
[----:B------:R-:W-:Y:S01]  /*0460*/  IMAD.IADD R21, R23, 0x1, R16 ;  /* 0x0000000117157824 */ /* 0x000fe200078e0210 */
[----:B------:R-:W-:Y:S04]  /*0470*/  LDS R5, [R6+0x4c0] ;  /* 0x0004c00006057984 */ /* 0x000fe80000000800 */
[----:B------:R-:W-:Y:S01]  /*0480*/  IADD3 R15, PT, PT, R21, R15, RZ ;  /* 0x0000000f150f7210 */ /* 0x000fe20007ffe0ff */
[----:B------:R-:W5:Y:S04]  /*0490*/  LDS R16, [R6+0x480] ;  /* 0x0004800006107984 */ /* 0x000f680000000800 */
[----:B------:R-:W-:Y:S01]  /*04a0*/  IMAD.IADD R13, R15, 0x1, R10 ;  /* 0x000000010f0d7824 */ /* 0x000fe200078e020a */
[----:B------:R-:W-:Y:S04]  /*04b0*/  LDS R9, [R6+0x540] ;  /* 0x0005400006097984 */ /* 0x000fe80000000800 */
[----:B0-----:R-:W-:Y:S01]  /*04c0*/  IADD3 R7, PT, PT, R13, R7, RZ ;  /* 0x000000070d077210 */ /* 0x001fe20007ffe0ff */
[----:B------:R-:W0:Y:S04]  /*04d0*/  LDS R10, [R6+0x500] ;  /* 0x00050000060a7984 */ /* 0x000e280000000800 */
[----:B-1----:R-:W-:Y:S01]  /*04e0*/  IMAD.IADD R11, R7, 0x1, R8 ;  /* 0x00000001070b7824 */ /* 0x002fe200078e0208 */
[----:B------:R3:W-:Y:S04]  /*04f0*/  STS [R6+0x40], R17 ;  /* 0x0000401106007388 */ /* 0x0007e80000000800 */
[----:B--2---:R-:W-:Y:S01]  /*0500*/  IADD3 R19, PT, PT, R11, R12, RZ ;  /* 0x0000000c0b137210 */ /* 0x004fe20007ffe0ff */
[----:B------:R-:W1:Y:S04]  /*0510*/  LDS R8, [R6+0x580] ;  /* 0x0005800006087984 */ /* 0x000e680000000800 */
[----:B------:R4:W-:Y:S01]  /*0520*/  STS [R6+0x80], R29 ;  /* 0x0000801d06007388 */ /* 0x0009e20000000800 */
[----:B---3--:R-:W-:-:S03]  /*0530*/  IMAD.IADD R17, R19, 0x1, R14 ;  /* 0x0000000113117824 */ /* 0x008fc600078e020e */
[----:B------:R-:W2:Y:S04]  /*0540*/  LDS R12, [R6+0x5c0] ;  /* 0x0005c000060c7984 */ /* 0x000ea80000000800 */
[----:B------:R-:W3:Y:S01]  /*0550*/  LDS R14, [R6+0x600] ;  /* 0x00060000060e7984 */ /* 0x000ee20000000800 */
[----:B----4-:R-:W-:-:S03]  /*0560*/  IADD3 R29, PT, PT, R17, R22, RZ ;  /* 0x00000016111d7210 */ /* 0x010fc60007ffe0ff */
[----:B------:R4:W-:Y:S02]  /*0570*/  STS [R6+0xc0], R26 ;  /* 0x0000c01a06007388 */ /* 0x0009e40000000800 */
[----:B-----5:R-:W-:Y:S02]  /*0580*/  IMAD.IADD R20, R29, 0x1, R20 ;  /* 0x000000011d147824 */ /* 0x020fe400078e0214 */
[----:B------:R-:W5:Y:S04]  /*0590*/  LDS R22, [R6+0x640] ;  /* 0x0006400006167984 */ /* 0x000f680000000800 */
[----:B------:R-:W-:Y:S01]  /*05a0*/  STS [R6+0x100], R24 ;  /* 0x0001001806007388 */ /* 0x000fe20000000800 */
[----:B----4-:R-:W-:-:S03]  /*05b0*/  IADD3 R26, PT, PT, R20, R18, RZ ;  /* 0x00000012141a7210 */ /* 0x010fc60007ffe0ff */
[----:B------:R-:W4:Y:S02]  /*05c0*/  LDS R24, [R6+0x680] ;  /* 0x0006800006187984 */ /* 0x000f240000000800 */
[----:B------:R-:W-:Y:S02]  /*05d0*/  IMAD.IADD R16, R26, 0x1, R16 ;  /* 0x000000011a107824 */ /* 0x000fe400078e0210 */
[----:B------:R-:W4:Y:S04]  /*05e0*/  LDS R18, [R6+0x6c0] ;  /* 0x0006c00006127984 */ /* 0x000f280000000800 */
[----:B------:R0:W-:Y:S04]  /*05f0*/  STS [R6+0x140], R28 ;  /* 0x0001401c06007388 */ /* 0x0001e80000000800 */
[----:B------:R-:W-:Y:S04]  /*0600*/  STS [R6+0x180], R27 ;  /* 0x0001801b06007388 */ /* 0x000fe80000000800 */
[----:B------:R-:W4:Y:S01]  /*0610*/  LDS R27, [R6+0x700] ;  /* 0x00070000061b7984 */ /* 0x000f220000000800 */
[----:B0-----:R-:W-:-:S03]  /*0620*/  IADD3 R28, PT, PT, R16, R5, RZ ;  /* 0x00000005101c7210 */ /* 0x001fc60007ffe0ff */
[----:B------:R0:W-:Y:S04]  /*0630*/  STS [R6+0x1c0], R25 ;  /* 0x0001c01906007388 */ /* 0x0001e80000000800 */
[----:B------:R-:W4:Y:S04]  /*0640*/  LDS R5, [R6+0x740] ;  /* 0x0007400006057984 */ /* 0x000f280000000800 */
[----:B------:R1:W-:Y:S01]  /*0650*/  STS [R6+0x200], R23 ;  /* 0x0002001706007388 */ /* 0x0003e20000000800 */
[----:B0-----:R-:W-:-:S03]  /*0660*/  IMAD.IADD R25, R28, 0x1, R10 ;  /* 0x000000011c197824 */ /* 0x001fc600078e020a */
[----:B------:R-:W0:Y:S02]  /*0670*/  LDS R10, [R6+0x780] ;  /* 0x00078000060a7984 */ /* 0x000e240000000800 */
[----:B------:R-:W-:Y:S02]  /*0680*/  IADD3 R9, PT, PT, R25, R9, RZ ;  /* 0x0000000919097210 */ /* 0x000fe40007ffe0ff */
[----:B------:R3:W-:Y:S03]  /*0690*/  STS [R6+0x240], R21 ;  /* 0x0002401506007388 */ /* 0x0007e60000000800 */
[----:B-1----:R-:W-:Y:S01]  /*06a0*/  IMAD.IADD R23, R9, 0x1, R8 ;  /* 0x0000000109177824 */ /* 0x002fe200078e0208 */
[----:B------:R5:W-:Y:S04]  /*06b0*/  STS [R6+0x280], R15 ;  /* 0x0002800f06007388 */ /* 0x000be80000000800 */
[----:B--2---:R-:W-:Y:S01]  /*06c0*/  IADD3 R12, PT, PT, R23, R12, RZ ;  /* 0x0000000c170c7210 */ /* 0x004fe20007ffe0ff */
[----:B------:R0:W-:Y:S03]  /*06d0*/  STS [R6+0x300], R7 ;  /* 0x0003000706007388 */ /* 0x0001e60000000800 */
[----:B---3--:R-:W-:Y:S01]  /*06e0*/  IADD3 R21, PT, PT, R12, R14, RZ ;  /* 0x0000000e0c157210 */ /* 0x008fe20007ffe0ff */
[----:B------:R1:W-:Y:S04]  /*06f0*/  STS [R6+0x2c0], R13 ;  /* 0x0002c00d06007388 */ /* 0x0003e80000000800 */
[----:B-----5:R-:W-:Y:S01]  /*0700*/  IMAD.IADD R15, R21, 0x1, R22 ;  /* 0x00000001150f7824 */ /* 0x020fe200078e0216 */
[----:B------:R1:W-:Y:S04]  /*0710*/  STS [R6+0x340], R11 ;  /* 0x0003400b06007388 */ /* 0x0003e80000000800 */
[----:B----4-:R-:W-:Y:S01]  /*0720*/  IADD3 R24, PT, PT, R15, R24, RZ ;  /* 0x000000180f187210 */ /* 0x010fe20007ffe0ff */
[----:B------:R1:W-:Y:S03]  /*0730*/  STS [R6+0x380], R19 ;  /* 0x0003801306007388 */ /* 0x0003e60000000800 */
[----:B------:R-:W-:Y:S01]  /*0740*/  IADD3 R18, PT, PT, R24, R18, RZ ;  /* 0x0000001218127210 */ /* 0x000fe20007ffe0ff */
[----:B------:R1:W-:Y:S04]  /*0750*/  STS [R6+0x3c0], R17 ;  /* 0x0003c01106007388 */ /* 0x0003e80000000800 */
[----:B------:R-:W-:Y:S01]  /*0760*/  IMAD.IADD R27, R18, 0x1, R27 ;  /* 0x00000001121b7824 */ /* 0x000fe200078e021b */
[----:B------:R1:W-:Y:S04]  /*0770*/  STS [R6+0x400], R29 ;  /* 0x0004001d06007388 */ /* 0x0003e80000000800 */
[----:B------:R-:W-:Y:S01]  /*0780*/  IADD3 R5, PT, PT, R27, R5, RZ ;  /* 0x000000051b057210 */ /* 0x000fe20007ffe0ff */
[----:B------:R1:W-:Y:S03]  /*0790*/  STS [R6+0x440], R20 ;  /* 0x0004401406007388 */ /* 0x0003e60000000800 */
[----:B0-----:R-:W-:Y:S01]  /*07a0*/  IADD3 R7, PT, PT, R5, R10, RZ ;  /* 0x0000000a05077210 */ /* 0x001fe20007ffe0ff */
[----:B------:R1:W-:Y:S04]  /*07b0*/  STS [R6+0x480], R26 ;  /* 0x0004801a06007388 */ /* 0x0003e80000000800 */
        /* <DEDUP_REMOVED lines=12> */
[----:B------:R1:W-:Y:S04]  /*0880*/  STS [R6], RZ ;  /* 0x000000ff06007388 */ /* 0x0003e80000000800 */
[----:B------:R1:W-:Y:S02]  /*0890*/  STS [R6+0x7c0], R7 ;  /* 0x0007c00706007388 */ /* 0x0003e40000000800 */
.L_x_2:
[----:B------:R-:W-:Y:S05]  /*08a0*/  BSYNC.RECONVERGENT B0 ;  /* 0x0000000000007941 */ /* 0x000fea0003800200 */
.L_x_1:
[----:B------:R-:W-:Y:S08]  /*08b0*/  BAR.SYNC.DEFER_BLOCKING 0x0 ;  /* 0x0000000000007b1d */ /* 0x000ff00000010000 */
[----:B-1----:R-:W1:Y:S01]  /*08c0*/  LDC.64 R16, c[0x0][0x388] ;  /* 0x0000e200ff107b82 */ /* 0x002e620000000a00 */
[----:B------:R-:W-:Y:S01]  /*08d0*/  UMOV UR4, URZ ;  /* 0x000000ff00047c82 */ /* 0x000fe20008000000 */
[----:B------:R2:W3:Y:S04]  /*08e0*/  LDS R18, [R4] ;  /* 0x0000000004127984 */ /* 0x0004e80000000800 */
.L_x_3:
[----:B0-2---:R-:W3:Y:S01]  /*08f0*/  LDL.128 R4, [R0] ;  /* 0x0000000000047983 */ /* 0x005ee20000100c00 */
[----:B-1----:R-:W-:Y:S01]  /*0900*/  IMAD.WIDE R8, R3, 0x4, R16 ;  /* 0x0000000403087825 */ /* 0x002fe200078e0210 */
[----:B------:R-:W-:Y:S01]  /*0910*/  UIADD3 UR4, UPT, UPT, UR4, 0x4, URZ ;  /* 0x0000000404047890 */ /* 0x000fe2000fffe0ff */
[----:B------:R-:W-:-:S03]  /*0920*/  LEA R3, R2, R3, 0x2 ;  /* 0x0000000302037211 */ /* 0x000fc600078e10ff */
[----:B------:R-:W-:Y:S01]  /*0930*/  UISETP.NE.AND UP0, UPT, UR4, 0x100, UPT ;  /* 0x000001000400788c */ /* 0x000fe2000bf05270 */
[----:B------:R-:W-:-:S04]  /*0940*/  IMAD.WIDE R10, R2, 0x4, R8 ;  /* 0x00000004020a7825 */ /* 0x000fc800078e0208 */
[----:B------:R-:W-:-:S04]  /*0950*/  IMAD.WIDE R12, R2, 0x4, R10 ;  /* 0x00000004020c7825 */ /* 0x000fc800078e020a */
[----:B------:R-:W-:-:S04]  /*0960*/  IMAD.WIDE R14, R2, 0x4, R12 ;  /* 0x00000004020e7825 */ /* 0x000fc800078e020c */
[C---:B---3--:R-:W-:Y:S01]  /*0970*/  IMAD.IADD R4, R18.reuse, 0x1, R4 ;  /* 0x0000000112047824 */ /* 0x048fe200078e0204 */
[C---:B------:R-:W-:Y:S01]  /*0980*/  IADD3 R5, PT, PT, R18.reuse, R5, RZ ;  /* 0x0000000512057210 */ /* 0x040fe20007ffe0ff */
[C---:B------:R-:W-:Y:S01]  /*0990*/  IMAD.IADD R7, R18.reuse, 0x1, R7 ;  /* 0x0000000112077824 */ /* 0x040fe200078e0207 */
[----:B------:R-:W-:Y:S02]  /*09a0*/  IADD3 R6, PT, PT, R18, R6, RZ ;  /* 0x0000000612067210 */ /* 0x000fe40007ffe0ff */
[----:B------:R-:W-:Y:S04]  /*09b0*/  STG.E desc[UR6][R8.64], R4 ;  /* 0x0000000408007986 */ /* 0x000fe8000c101906 */
[----:B------:R-:W-:Y:S04]  /*09c0*/  STG.E desc[UR6][R10.64], R5 ;  /* 0x000000050a007986 */ /* 0x000fe8000c101906 */
[----:B------:R-:W-:Y:S04]  /*09d0*/  STG.E desc[UR6][R12.64], R6 ;  /* 0x000000060c007986 */ /* 0x000fe8000c101906 */
[----:B------:R-:W-:Y:S04]  /*09e0*/  STG.E desc[UR6][R14.64], R7 ;  /* 0x000000070e007986 */ /* 0x000fe8000c101906 */
[----:B------:R0:W-:Y:S02]  /*09f0*/  STL.128 [R0], R4 ;  /* 0x0000000400007387 */ /* 0x0001e40000100c00 */
[----:B0-----:R-:W-:Y:S01]  /*0a00*/  IADD3 R0, PT, PT, R0, 0x10, RZ ;  /* 0x0000001000007810 */ /* 0x001fe20007ffe0ff */
[----:B------:R-:W-:Y:S06]  /*0a10*/  BRA.U UP0, `(.L_x_3) ;  /* 0xfffffffd00b47547 */ /* 0x000fec000b83ffff */
[----:B------:R-:W-:Y:S05]  /*0a20*/  EXIT ;  /* 0x000000000000794d */ /* 0x000fea0003800000 */
.L_x_4:
[----:B------:R-:W-:-:S00]  /*0a30*/  BRA `(.L_x_4) ;  /* 0xfffffffc00fc7947 */ /* 0x000fc0000383ffff */
[----:B------:R-:W-:-:S00]  /*0a40*/  NOP ;  /* 0x0000000000007918 */ /* 0x000fc00000000000 */
        /* <DEDUP_REMOVED lines=11> */
.L_x_5:


//--------------------- .nv.shared._Z10firstStagePiS_S_ii --------------------------
	.section	.nv.shared._Z10firstStagePiS_S_ii,"aw",@nobits
	.sectionflags	@""
	.align	4
.nv.shared._Z10firstStagePiS_S_ii:
	.zero		3072


//--------------------- .nv.shared.reserved.0     --------------------------
	.section	.nv.shared.reserved.0,"aw",@nobits
	.weak		__nv_reservedSMEM_offset_0_alias
	.size		__nv_reservedSMEM_offset_0_alias, 0, 64
	.other		__nv_reservedSMEM_offset_0_alias,@"STO_CUDA_RESERVED_SHARED STV_DEFAULT"
__nv_reservedSMEM_offset_0_alias:
	.zero		0
	.zero		64


//--------------------- .nv.constant0._Z10firstStagePiS_S_ii --------------------------
	.section	.nv.constant0._Z10firstStagePiS_S_ii,"a",@progbits
	.sectionflags	@""
	.align	4
.nv.constant0._Z10firstStagePiS_S_ii:
	.zero		928


//--------------------- SYMBOLS --------------------------

	.type		.nv.reservedSmem.offset0,@object
	.size		.nv.reservedSmem.offset0,0x4
	.type		.nv.reservedSmem.cap,@object
	.size		.nv.reservedSmem.cap,0x4
